//
// Generated by NVIDIA NVVM Compiler
//
// Compiler Build ID: CL-36424714
// Cuda compilation tools, release 13.0, V13.0.88
// Based on NVVM 20.0.0
//

.version 9.0
.target sm_100
.address_size 64

	// .globl	compute_mandelbrot
.global .align 4 .f32 offset_x = 0fBF000000;
.global .align 4 .f32 offset_y;
.global .align 4 .f32 zoom = 0f3F800000;

.visible .entry compute_mandelbrot(
	.param .u64 .ptr .align 1 compute_mandelbrot_param_0,
	.param .f32 compute_mandelbrot_param_1,
	.param .f32 compute_mandelbrot_param_2,
	.param .f32 compute_mandelbrot_param_3
)
{
	.reg .pred 	%p<10>;
	.reg .b16 	%rs<5>;
	.reg .b32 	%r<19>;
	.reg .b32 	%f<61>;
	.reg .b64 	%rd<5>;

	ld.param.u64 	%rd1, [compute_mandelbrot_param_0];
	ld.param.f32 	%f11, [compute_mandelbrot_param_1];
	ld.param.f32 	%f12, [compute_mandelbrot_param_2];
	ld.param.f32 	%f13, [compute_mandelbrot_param_3];
	mov.u32 	%r3, %ctaid.x;
	mov.u32 	%r4, %ntid.x;
	mov.u32 	%r5, %tid.x;
	mad.lo.s32 	%r1, %r3, %r4, %r5;
	mov.u32 	%r6, %ctaid.y;
	mov.u32 	%r7, %ntid.y;
	mov.u32 	%r8, %tid.y;
	mad.lo.s32 	%r9, %r6, %r7, %r8;
	setp.gt.s32 	%p1, %r1, 2559;
	setp.gt.u32 	%p2, %r9, 1439;
	or.pred  	%p3, %p1, %p2;
	@%p3 bra 	$L__BB0_4;
	st.global.f32 	[offset_x], %f11;
	st.global.f32 	[offset_y], %f12;
	st.global.f32 	[zoom], %f13;
	cvt.rn.f32.s32 	%f15, %r1;
	add.f32 	%f16, %f15, 0fC4A00000;
	div.rn.f32 	%f17, %f16, 0f44A00000;
	mov.f32 	%f18, 0f40600000;
	div.rn.f32 	%f19, %f18, %f13;
	fma.rn.f32 	%f1, %f17, %f19, %f11;
	cvt.rn.f32.u32 	%f20, %r9;
	add.f32 	%f21, %f20, 0fC4340000;
	div.rn.f32 	%f22, %f21, 0f44340000;
	mov.f32 	%f23, 0f40000000;
	div.rn.f32 	%f24, %f23, %f13;
	fma.rn.f32 	%f2, %f22, %f24, %f12;
	mov.b16 	%rs4, 0;
	mov.f32 	%f57, 0f00000000;
	mov.f32 	%f58, %f57;
	mov.f32 	%f59, %f57;
	mov.f32 	%f60, %f57;
$L__BB0_2:
	sub.f32 	%f25, %f58, %f57;
	add.f32 	%f7, %f1, %f25;
	add.f32 	%f26, %f60, %f60;
	fma.rn.f32 	%f59, %f26, %f59, %f2;
	add.s16 	%rs4, %rs4, 1;
	mul.f32 	%f58, %f7, %f7;
	mul.f32 	%f57, %f59, %f59;
	add.f32 	%f27, %f58, %f57;
	setp.lt.f32 	%p4, %f27, 0f40800000;
	setp.ne.s16 	%p5, %rs4, -1;
	and.pred  	%p6, %p4, %p5;
	mov.f32 	%f60, %f7;
	@%p6 bra 	$L__BB0_2;
	cvt.rn.f32.u16 	%f28, %rs4;
	add.f32 	%f29, %f28, 0f3F800000;
	setp.lt.f32 	%p7, %f29, 0f00800000;
	mul.f32 	%f30, %f29, 0f4B000000;
	selp.f32 	%f31, %f30, %f29, %p7;
	selp.f32 	%f32, 0fC1B80000, 0f00000000, %p7;
	mov.b32 	%r10, %f31;
	add.s32 	%r11, %r10, -1059760811;
	and.b32  	%r12, %r11, -8388608;
	sub.s32 	%r13, %r10, %r12;
	mov.b32 	%f33, %r13;
	cvt.rn.f32.s32 	%f34, %r12;
	fma.rn.f32 	%f35, %f34, 0f34000000, %f32;
	add.f32 	%f36, %f33, 0fBF800000;
	fma.rn.f32 	%f37, %f36, 0fBE055027, 0f3E1039F6;
	fma.rn.f32 	%f38, %f37, %f36, 0fBDF8CDCC;
	fma.rn.f32 	%f39, %f38, %f36, 0f3E0F2955;
	fma.rn.f32 	%f40, %f39, %f36, 0fBE2AD8B9;
	fma.rn.f32 	%f41, %f40, %f36, 0f3E4CED0B;
	fma.rn.f32 	%f42, %f41, %f36, 0fBE7FFF22;
	fma.rn.f32 	%f43, %f42, %f36, 0f3EAAAA78;
	fma.rn.f32 	%f44, %f43, %f36, 0fBF000000;
	mul.f32 	%f45, %f36, %f44;
	fma.rn.f32 	%f46, %f45, %f36, %f36;
	fma.rn.f32 	%f47, %f35, 0f3F317218, %f46;
	setp.gt.u32 	%p8, %r10, 2139095039;
	fma.rn.f32 	%f48, %f31, 0f7F800000, 0f7F800000;
	selp.f32 	%f49, %f48, %f47, %p8;
	setp.eq.f32 	%p9, %f31, 0f00000000;
	div.rn.f32 	%f50, %f49, 0f41317208;
	selp.f32 	%f51, 0fFF800000, %f50, %p9;
	mul.f32 	%f52, %f51, 0f477FFF00;
	cvt.rzi.u32.f32 	%r14, %f52;
	mul.f32 	%f53, %f51, 0f3F4CCCCD;
	mul.f32 	%f54, %f53, 0f477FFF00;
	cvt.rzi.u32.f32 	%r15, %f54;
	mul.f32 	%f55, %f51, 0f3F000000;
	mul.f32 	%f56, %f55, 0f477FFF00;
	cvt.rzi.u32.f32 	%r16, %f56;
	mad.lo.s32 	%r17, %r9, 2560, %r1;
	mul.lo.s32 	%r18, %r17, 3;
	cvta.to.global.u64 	%rd2, %rd1;
	mul.wide.s32 	%rd3, %r18, 2;
	add.s64 	%rd4, %rd2, %rd3;
	st.global.u16 	[%rd4], %r14;
	st.global.u16 	[%rd4+2], %r15;
	st.global.u16 	[%rd4+4], %r16;
$L__BB0_4:
	ret;

}


// ===== COMPILED SASS (sm_100) =====

	.target	sm_100

	.elftype	@"ET_EXEC"


//--------------------- .note.nv.tkinfo           --------------------------
	.section	.note.nv.tkinfo,"",@"SHT_NOTE"
	.sectionflags	@"SHF_NOTE_NV_TKINFO"
	.tkinfo
        /*0018*/ 	.word	0x00000002
        /*0030*/ 	.string	""
        /*0030*/ 	.string	"ptxas"
        /*0030*/ 	.string	"Cuda compilation tools, release 13.0, V13.0.88"
        /*0030*/ 	.string	"Build cuda_13.0.r13.0/compiler.36424714_0"
        /*0030*/ 	.string	"-arch sm_100 -m 64 "



//--------------------- .note.nv.cuinfo           --------------------------
	.section	.note.nv.cuinfo,"",@"SHT_NOTE"
	.sectionflags	@"SHF_NOTE_NV_CUINFO"
        /*0018*/ 	.short	0x0002
        /*001a*/ 	.short	0x0064
        /*001c*/ 	.short	0x0082
	.zero		2


//--------------------- .nv.info                  --------------------------
	.section	.nv.info,"",@"SHT_CUDA_INFO"
	.align	4


	//----- nvinfo : EIATTR_REGCOUNT
	.align		4
        /*0000*/ 	.byte	0x04, 0x2f
        /*0002*/ 	.short	(.L_4 - .L_3)
	.align		4
.L_3:
        /*0004*/ 	.word	index@(compute_mandelbrot)
        /*0008*/ 	.word	0x00000013


	//----- nvinfo : EIATTR_FRAME_SIZE
	.align		4
.L_4:
        /*000c*/ 	.byte	0x04, 0x11
        /*000e*/ 	.short	(.L_6 - .L_5)
	.align		4
.L_5:
        /*0010*/ 	.word	index@($__internal_0_$__cuda_sm3x_div_rn_noftz_f32_slowpath)
        /*0014*/ 	.word	0x00000000


	//----- nvinfo : EIATTR_FRAME_SIZE
	.align		4
.L_6:
        /*0018*/ 	.byte	0x04, 0x11
        /*001a*/ 	.short	(.L_8 - .L_7)
	.align		4
.L_7:
        /*001c*/ 	.word	index@(compute_mandelbrot)
        /*0020*/ 	.word	0x00000000


	//----- nvinfo : EIATTR_MIN_STACK_SIZE
	.align		4
.L_8:
        /*0024*/ 	.byte	0x04, 0x12
        /*0026*/ 	.short	(.L_10 - .L_9)
	.align		4
.L_9:
        /*0028*/ 	.word	index@(compute_mandelbrot)
        /*002c*/ 	.word	0x00000000
.L_10:


//--------------------- .nv.compat                --------------------------
	.section	.nv.compat,"",@"SHT_CUDA_COMPAT_INFO"
	.align	4
        /*0000*/ 	.byte	0x02, 0x09, 0x00, 0x00, 0x02, 0x02, 0x01, 0x00, 0x02, 0x05, 0x05, 0x00, 0x03, 0x07, 0x01, 0x01
        /*0010*/ 	.byte	0x02, 0x03, 0x00, 0x00, 0x02, 0x06, 0x01, 0x00, 0x04, 0x0b, 0x08, 0x00, 0x01, 0x00, 0x00, 0x00
        /*0020*/ 	.byte	0x00, 0x00, 0x00, 0x00


//--------------------- .nv.info.compute_mandelbrot --------------------------
	.section	.nv.info.compute_mandelbrot,"",@"SHT_CUDA_INFO"
	.sectionflags	@""
	.align	4


	//----- nvinfo : EIATTR_CUDA_API_VERSION
	.align		4
        /*0000*/ 	.byte	0x04, 0x37
        /*0002*/ 	.short	(.L_12 - .L_11)
.L_11:
        /*0004*/ 	.word	0x00000082


	//----- nvinfo : EIATTR_KPARAM_INFO
	.align		4
.L_12:
        /*0008*/ 	.byte	0x04, 0x17
        /*000a*/ 	.short	(.L_14 - .L_13)
.L_13:
        /*000c*/ 	.word	0x00000000
        /*0010*/ 	.short	0x0003
        /*0012*/ 	.short	0x0010
        /*0014*/ 	.byte	0x00, 0xf0, 0x11, 0x00


	//----- nvinfo : EIATTR_KPARAM_INFO
	.align		4
.L_14:
        /*0018*/ 	.byte	0x04, 0x17
        /*001a*/ 	.short	(.L_16 - .L_15)
.L_15:
        /*001c*/ 	.word	0x00000000
        /*0020*/ 	.short	0x0002
        /*0022*/ 	.short	0x000c
        /*0024*/ 	.byte	0x00, 0xf0, 0x11, 0x00


	//----- nvinfo : EIATTR_KPARAM_INFO
	.align		4
.L_16:
        /*0028*/ 	.byte	0x04, 0x17
        /*002a*/ 	.short	(.L_18 - .L_17)
.L_17:
        /*002c*/ 	.word	0x00000000
        /*0030*/ 	.short	0x0001
        /*0032*/ 	.short	0x0008
        /*0034*/ 	.byte	0x00, 0xf0, 0x11, 0x00


	//----- nvinfo : EIATTR_KPARAM_INFO
	.align		4
.L_18:
        /*0038*/ 	.byte	0x04, 0x17
        /*003a*/ 	.short	(.L_20 - .L_19)
.L_19:
        /*003c*/ 	.word	0x00000000
        /*0040*/ 	.short	0x0000
        /*0042*/ 	.short	0x0000
        /*0044*/ 	.byte	0x00, 0xf5, 0x21, 0x00


	//----- nvinfo : EIATTR_SPARSE_MMA_MASK
	.align		4
.L_20:
        /*0048*/ 	.byte	0x03, 0x50
        /*004a*/ 	.short	0x0000


	//----- nvinfo : EIATTR_MAXREG_COUNT
	.align		4
        /*004c*/ 	.byte	0x03, 0x1b
        /*004e*/ 	.short	0x00ff


	//----- nvinfo : EIATTR_MERCURY_ISA_VERSION
	.align		4
        /*0050*/ 	.byte	0x03, 0x5f
        /*0052*/ 	.short	0x0101


	//----- nvinfo : EIATTR_VRC_CTA_INIT_COUNT
	.align		4
        /*0054*/ 	.byte	0x02, 0x4a
	.zero		1
	.zero		1


	//----- nvinfo : EIATTR_EXIT_INSTR_OFFSETS
	.align		4
        /*0058*/ 	.byte	0x04, 0x1c
        /*005a*/ 	.short	(.L_22 - .L_21)


	//   ....[0]....
.L_21:
        /*005c*/ 	.word	0x000000b0


	//   ....[1]....
        /*0060*/ 	.word	0x00000a60


	//----- nvinfo : EIATTR_CRS_STACK_SIZE
	.align		4
.L_22:
        /*0064*/ 	.byte	0x04, 0x1e
        /*0066*/ 	.short	(.L_24 - .L_23)
.L_23:
        /*0068*/ 	.word	0x00000000


	//----- nvinfo : EIATTR_CBANK_PARAM_SIZE
	.align		4
.L_24:
        /*006c*/ 	.byte	0x03, 0x19
        /*006e*/ 	.short	0x0014


	//----- nvinfo : EIATTR_PARAM_CBANK
	.align		4
        /*0070*/ 	.byte	0x04, 0x0a
        /*0072*/ 	.short	(.L_26 - .L_25)
	.align		4
.L_25:
        /*0074*/ 	.word	index@(.nv.constant0.compute_mandelbrot)
        /*0078*/ 	.short	0x0380
        /*007a*/ 	.short	0x0014


	//----- nvinfo : EIATTR_SW_WAR
	.align		4
.L_26:
        /*007c*/ 	.byte	0x04, 0x36
        /*007e*/ 	.short	(.L_28 - .L_27)
.L_27:
        /*0080*/ 	.word	0x00000008
.L_28:


//--------------------- .nv.callgraph             --------------------------
	.section	.nv.callgraph,"",@"SHT_CUDA_CALLGRAPH"
	.align	4
	.sectionentsize	8
	.align		4
        /*0000*/ 	.word	0x00000000
	.align		4
        /*0004*/ 	.word	0xffffffff
	.align		4
        /*0008*/ 	.word	0x00000000
	.align		4
        /*000c*/ 	.word	0xfffffffe
	.align		4
        /*0010*/ 	.word	0x00000000
	.align		4
        /*0014*/ 	.word	0xfffffffd
	.align		4
        /*0018*/ 	.word	0x00000000
	.align		4
        /*001c*/ 	.word	0xfffffffc


//--------------------- .nv.constant4             --------------------------
	.section	.nv.constant4,"a",@progbits
	.align	8
	.align		8
.nv.constant4:
        /*0000*/ 	.dword	offset_x
	.align		8
        /*0008*/ 	.dword	offset_y
	.align		8
        /*0010*/ 	.dword	zoom


//--------------------- .text.compute_mandelbrot  --------------------------
	.section	.text.compute_mandelbrot,"ax",@progbits
	.align	128
        .global         compute_mandelbrot
        .type           compute_mandelbrot,@function
        .size           compute_mandelbrot,(.L_x_22 - compute_mandelbrot)
        .other          compute_mandelbrot,@"STO_CUDA_ENTRY STV_DEFAULT"
compute_mandelbrot:
.text.compute_mandelbrot:
[----:B------:R-:W-:Y:S01]  /*0000*/  LDC R1, c[0x0][0x37c] ;  /* 0x0000df00ff017b82 */ /* 0x000fe20000000800 */
[----:B------:R-:W0:Y:S07]  /*0010*/  S2R R3, SR_TID.Y ;  /* 0x0000000000037919 */ /* 0x000e2e0000002200 */
[----:B------:R-:W1:Y:S01]  /*0020*/  LDC R5, c[0x0][0x360] ;  /* 0x0000d800ff057b82 */ /* 0x000e620000000800 */
[----:B------:R-:W1:Y:S07]  /*0030*/  S2R R0, SR_TID.X ;  /* 0x0000000000007919 */ /* 0x000e6e0000002100 */
[----:B------:R-:W0:Y:S08]  /*0040*/  S2UR UR5, SR_CTAID.Y ;  /* 0x00000000000579c3 */ /* 0x000e300000002600 */
[----:B------:R-:W0:Y:S08]  /*0050*/  LDC R2, c[0x0][0x364] ;  /* 0x0000d900ff027b82 */ /* 0x000e300000000800 */
[----:B------:R-:W1:Y:S01]  /*0060*/  S2UR UR4, SR_CTAID.X ;  /* 0x00000000000479c3 */ /* 0x000e620000002500 */
[----:B0-----:R-:W-:-:S05]  /*0070*/  IMAD R2, R2, UR5, R3 ;  /* 0x0000000502027c24 */ /* 0x001fca000f8e0203 */
[----:B------:R-:W-:Y:S01]  /*0080*/  ISETP.GT.U32.AND P0, PT, R2, 0x59f, PT ;  /* 0x0000059f0200780c */ /* 0x000fe20003f04070 */
[----:B-1----:R-:W-:-:S05]  /*0090*/  IMAD R5, R5, UR4, R0 ;  /* 0x0000000405057c24 */ /* 0x002fca000f8e0200 */
[----:B------:R-:W-:-:S13]  /*00a0*/  ISETP.GT.OR P0, PT, R5, 0x9ff, P0 ;  /* 0x000009ff0500780c */ /* 0x000fda0000704670 */
[----:B------:R-:W-:Y:S05]  /*00b0*/  @P0 EXIT ;  /* 0x000000000000094d */ /* 0x000fea0003800000 */
[----:B------:R-:W0:Y:S01]  /*00c0*/  LDC.64 R6, c[0x4][RZ] ;  /* 0x01000000ff067b82 */ /* 0x000e220000000a00 */
[----:B------:R-:W0:Y:S01]  /*00d0*/  LDCU.64 UR4, c[0x0][0x358] ;  /* 0x00006b00ff0477ac */ /* 0x000e220008000a00 */
[----:B------:R-:W-:Y:S01]  /*00e0*/  HFMA2 R4, -RZ, RZ, 0.787109375, -19.203125 ;  /* 0x3a4ccccdff047431 */ /* 0x000fe200000001ff */
[----:B------:R-:W-:Y:S01]  /*00f0*/  I2FP.F32.S32 R0, R5 ;  /* 0x0000000500007245 */ /* 0x000fe20000201400 */
[----:B------:R-:W-:Y:S01]  /*0100*/  IMAD.MOV.U32 R3, RZ, RZ, 0x44a00000 ;  /* 0x44a00000ff037424 */ /* 0x000fe200078e00ff */
[----:B------:R-:W-:Y:S03]  /*0110*/  BSSY.RECONVERGENT B0, `(.L_x_0) ;  /* 0x0000014000007945 */ /* 0x000fe60003800200 */
[----:B------:R-:W0:Y:S01]  /*0120*/  LDC.64 R14, c[0x0][0x388] ;  /* 0x0000e200ff0e7b82 */ /* 0x000e220000000a00 */
[----:B------:R-:W-:Y:S01]  /*0130*/  FADD R0, R0, -1280 ;  /* 0xc4a0000000007421 */ /* 0x000fe20000000000 */
[----:B------:R-:W-:-:S03]  /*0140*/  FFMA R3, R4, -R3, 1 ;  /* 0x3f80000004037423 */ /* 0x000fc60000000803 */
[----:B------:R-:W1:Y:S03]  /*0150*/  FCHK P0, R0, 1280 ;  /* 0x44a0000000007902 */ /* 0x000e660000000000 */
[----:B------:R-:W2:Y:S01]  /*0160*/  LDC.64 R8, c[0x4][0x8] ;  /* 0x01000200ff087b82 */ /* 0x000ea20000000a00 */
[----:B------:R-:W-:-:S04]  /*0170*/  FFMA R3, R3, R4, 0.00078125001164153218269 ;  /* 0x3a4ccccd03037423 */ /* 0x000fc80000000004 */
[----:B------:R-:W-:-:S03]  /*0180*/  FFMA R4, R0, R3, RZ ;  /* 0x0000000300047223 */ /* 0x000fc600000000ff */
[----:B------:R-:W3:Y:S01]  /*0190*/  LDC R13, c[0x0][0x390] ;  /* 0x0000e400ff0d7b82 */ /* 0x000ee20000000800 */
[----:B------:R-:W-:-:S04]  /*01a0*/  FFMA R12, R4, -1280, R0 ;  /* 0xc4a00000040c7823 */ /* 0x000fc80000000000 */
[----:B------:R-:W-:-:S03]  /*01b0*/  FFMA R4, R3, R12, R4 ;  /* 0x0000000c03047223 */ /* 0x000fc60000000004 */
[----:B------:R-:W3:Y:S01]  /*01c0*/  LDC.64 R10, c[0x4][0x10] ;  /* 0x01000400ff0a7b82 */ /* 0x000ee20000000a00 */
[----:B0-----:R0:W-:Y:S04]  /*01d0*/  STG.E desc[UR4][R6.64], R14 ;  /* 0x0000000e06007986 */ /* 0x0011e8000c101904 */
[----:B--2---:R0:W-:Y:S04]  /*01e0*/  STG.E desc[UR4][R8.64], R15 ;  /* 0x0000000f08007986 */ /* 0x0041e8000c101904 */
[----:B---3--:R0:W-:Y:S01]  /*01f0*/  STG.E desc[UR4][R10.64], R13 ;  /* 0x0000000d0a007986 */ /* 0x0081e2000c101904 */
[----:B-1----:R-:W-:Y:S05]  /*0200*/  @!P0 BRA `(.L_x_1) ;  /* 0x0000000000108947 */ /* 0x002fea0003800000 */
[----:B------:R-:W-:Y:S02]  /*0210*/  MOV R3, 0x44a00000 ;  /* 0x44a0000000037802 */ /* 0x000fe40000000f00 */
[----:B0-----:R-:W-:-:S07]  /*0220*/  MOV R8, 0x240 ;  /* 0x0000024000087802 */ /* 0x001fce0000000f00 */
[----:B------:R-:W-:Y:S05]  /*0230*/  CALL.REL.NOINC `($__internal_0_$__cuda_sm3x_div_rn_noftz_f32_slowpath) ;  /* 0x00000008000c7944 */ /* 0x000fea0003c00000 */
[----:B------:R-:W-:-:S07]  /*0240*/  IMAD.MOV.U32 R4, RZ, RZ, R3 ;  /* 0x000000ffff047224 */ /* 0x000fce00078e0003 */
.L_x_1:
[----:B------:R-:W-:Y:S05]  /*0250*/  BSYNC.RECONVERGENT B0 ;  /* 0x0000000000007941 */ /* 0x000fea0003800200 */
.L_x_0:
[----:B0-----:R-:W0:Y:S01]  /*0260*/  LDC R7, c[0x0][0x390] ;  /* 0x0000e400ff077b82 */ /* 0x001e220000000800 */
[----:B------:R-:W-:Y:S02]  /*0270*/  UMOV UR6, 0x40600000 ;  /* 0x4060000000067882 */ /* 0x000fe40000000000 */
[----:B------:R-:W-:Y:S01]  /*0280*/  MOV R8, UR6 ;  /* 0x0000000600087c02 */ /* 0x000fe20008000f00 */
[----:B0-----:R-:W0:Y:S08]  /*0290*/  MUFU.RCP R0, R7 ;  /* 0x0000000700007308 */ /* 0x001e300000001000 */
[----:B------:R-:W1:Y:S01]  /*02a0*/  FCHK P0, R8, R7 ;  /* 0x0000000708007302 */ /* 0x000e620000000000 */
[----:B0-----:R-:W-:-:S04]  /*02b0*/  FFMA R3, R0, -R7, 1 ;  /* 0x3f80000000037423 */ /* 0x001fc80000000807 */
[----:B------:R-:W-:-:S04]  /*02c0*/  FFMA R0, R0, R3, R0 ;  /* 0x0000000300007223 */ /* 0x000fc80000000000 */
[----:B------:R-:W-:-:S04]  /*02d0*/  FFMA R3, R0, 3.5, RZ ;  /* 0x4060000000037823 */ /* 0x000fc800000000ff */
[----:B------:R-:W-:-:S04]  /*02e0*/  FFMA R6, R3, -R7, 3.5 ;  /* 0x4060000003067423 */ /* 0x000fc80000000807 */
[----:B------:R-:W-:Y:S01]  /*02f0*/  FFMA R3, R0, R6, R3 ;  /* 0x0000000600037223 */ /* 0x000fe20000000003 */
[----:B-1----:R-:W-:Y:S06]  /*0300*/  @!P0 BRA `(.L_x_2) ;  /* 0x0000000000148947 */ /* 0x002fec0003800000 */
[----:B------:R-:W0:Y:S01]  /*0310*/  LDCU UR6, c[0x0][0x390] ;  /* 0x00007200ff0677ac */ /* 0x000e220008000800 */
[----:B------:R-:W-:Y:S01]  /*0320*/  IMAD.MOV.U32 R0, RZ, RZ, 0x40600000 ;  /* 0x40600000ff007424 */ /* 0x000fe200078e00ff */
[----:B------:R-:W-:Y:S02]  /*0330*/  MOV R8, 0x360 ;  /* 0x0000036000087802 */ /* 0x000fe40000000f00 */
[----:B0-----:R-:W-:-:S07]  /*0340*/  MOV R3, UR6 ;  /* 0x0000000600037c02 */ /* 0x001fce0008000f00 */
[----:B------:R-:W-:Y:S05]  /*0350*/  CALL.REL.NOINC `($__internal_0_$__cuda_sm3x_div_rn_noftz_f32_slowpath) ;  /* 0x0000000400c47944 */ /* 0x000fea0003c00000 */
.L_x_2:
[----:B------:R-:W-:Y:S01]  /*0360*/  HFMA2 R6, -RZ, RZ, 4.203125, 0 ;  /* 0x44340000ff067431 */ /* 0x000fe200000001ff */
[----:B------:R-:W-:Y:S01]  /*0370*/  I2FP.F32.U32 R0, R2 ;  /* 0x0000000200007245 */ /* 0x000fe20000201000 */
[----:B------:R-:W0:Y:S01]  /*0380*/  LDCU UR6, c[0x0][0x388] ;  /* 0x00007100ff0677ac */ /* 0x000e220008000800 */
[----:B------:R-:W-:Y:S01]  /*0390*/  IMAD.MOV.U32 R7, RZ, RZ, 0x3ab60b61 ;  /* 0x3ab60b61ff077424 */ /* 0x000fe200078e00ff */
[----:B------:R-:W-:Y:S02]  /*03a0*/  BSSY.RECONVERGENT B0, `(.L_x_3) ;  /* 0x000000e000007945 */ /* 0x000fe40003800200 */
[----:B------:R-:W-:-:S04]  /*03b0*/  FADD R0, R0, -720 ;  /* 0xc434000000007421 */ /* 0x000fc80000000000 */
[----:B------:R-:W1:Y:S01]  /*03c0*/  FCHK P0, R0, 720 ;  /* 0x4434000000007902 */ /* 0x000e620000000000 */
[----:B------:R-:W-:-:S04]  /*03d0*/  FFMA R6, R7, -R6, 1 ;  /* 0x3f80000007067423 */ /* 0x000fc80000000806 */
[----:B------:R-:W-:-:S04]  /*03e0*/  FFMA R7, R6, R7, 0.0013888889225199818611 ;  /* 0x3ab60b6106077423 */ /* 0x000fc80000000007 */
[----:B------:R-:W-:Y:S01]  /*03f0*/  FFMA R6, R0, R7, RZ ;  /* 0x0000000700067223 */ /* 0x000fe200000000ff */
[----:B0-----:R-:W-:-:S03]  /*0400*/  FFMA R4, R3, R4, UR6 ;  /* 0x0000000603047e23 */ /* 0x001fc60008000004 */
[----:B------:R-:W-:-:S04]  /*0410*/  FFMA R8, R6, -720, R0 ;  /* 0xc434000006087823 */ /* 0x000fc80000000000 */
[----:B------:R-:W-:Y:S01]  /*0420*/  FFMA R6, R7, R8, R6 ;  /* 0x0000000807067223 */ /* 0x000fe20000000006 */
[----:B-1----:R-:W-:Y:S06]  /*0430*/  @!P0 BRA `(.L_x_4) ;  /* 0x0000000000108947 */ /* 0x002fec0003800000 */
[----:B------:R-:W-:Y:S01]  /*0440*/  IMAD.MOV.U32 R3, RZ, RZ, 0x44340000 ;  /* 0x44340000ff037424 */ /* 0x000fe200078e00ff */
[----:B------:R-:W-:-:S07]  /*0450*/  MOV R8, 0x470 ;  /* 0x0000047000087802 */ /* 0x000fce0000000f00 */
[----:B------:R-:W-:Y:S05]  /*0460*/  CALL.REL.NOINC `($__internal_0_$__cuda_sm3x_div_rn_noftz_f32_slowpath) ;  /* 0x0000000400807944 */ /* 0x000fea0003c00000 */
[----:B------:R-:W-:-:S07]  /*0470*/  MOV R6, R3 ;  /* 0x0000000300067202 */ /* 0x000fce0000000f00 */
.L_x_4:
[----:B------:R-:W-:Y:S05]  /*0480*/  BSYNC.RECONVERGENT B0 ;  /* 0x0000000000007941 */ /* 0x000fea0003800200 */
.L_x_3:
[----:B------:R-:W0:Y:S01]  /*0490*/  LDC R10, c[0x0][0x390] ;  /* 0x0000e400ff0a7b82 */ /* 0x000e220000000800 */
[----:B------:R-:W-:Y:S02]  /*04a0*/  UMOV UR6, 0x40000000 ;  /* 0x4000000000067882 */ /* 0x000fe40000000000 */
[----:B------:R-:W-:Y:S01]  /*04b0*/  IMAD.U32 R7, RZ, RZ, UR6 ;  /* 0x00000006ff077e24 */ /* 0x000fe2000f8e00ff */
[----:B0-----:R-:W0:Y:S08]  /*04c0*/  MUFU.RCP R3, R10 ;  /* 0x0000000a00037308 */ /* 0x001e300000001000 */
[----:B------:R-:W1:Y:S01]  /*04d0*/  FCHK P0, R7, R10 ;  /* 0x0000000a07007302 */ /* 0x000e620000000000 */
[----:B0-----:R-:W-:-:S04]  /*04e0*/  FFMA R0, R3, -R10, 1 ;  /* 0x3f80000003007423 */ /* 0x001fc8000000080a */
[----:B------:R-:W-:-:S04]  /*04f0*/  FFMA R0, R3, R0, R3 ;  /* 0x0000000003007223 */ /* 0x000fc80000000003 */
[----:B------:R-:W-:-:S04]  /*0500*/  FFMA R3, R0, 2, RZ ;  /* 0x4000000000037823 */ /* 0x000fc800000000ff */
[----:B------:R-:W-:-:S04]  /*0510*/  FFMA R8, R3, -R10, 2 ;  /* 0x4000000003087423 */ /* 0x000fc8000000080a */
[----:B------:R-:W-:Y:S01]  /*0520*/  FFMA R3, R0, R8, R3 ;  /* 0x0000000800037223 */ /* 0x000fe20000000003 */
[----:B-1----:R-:W-:Y:S06]  /*0530*/  @!P0 BRA `(.L_x_5) ;  /* 0x0000000000148947 */ /* 0x002fec0003800000 */
[----:B------:R-:W0:Y:S01]  /*0540*/  LDCU UR6, c[0x0][0x390] ;  /* 0x00007200ff0677ac */ /* 0x000e220008000800 */
[----:B------:R-:W-:Y:S01]  /*0550*/  HFMA2 R0, -RZ, RZ, 2, 0 ;  /* 0x40000000ff007431 */ /* 0x000fe200000001ff */
[----:B------:R-:W-:Y:S01]  /*0560*/  MOV R8, 0x590 ;  /* 0x0000059000087802 */ /* 0x000fe20000000f00 */
[----:B0-----:R-:W-:-:S07]  /*0570*/  IMAD.U32 R3, RZ, RZ, UR6 ;  /* 0x00000006ff037e24 */ /* 0x001fce000f8e00ff */
[----:B------:R-:W-:Y:S05]  /*0580*/  CALL.REL.NOINC `($__internal_0_$__cuda_sm3x_div_rn_noftz_f32_slowpath) ;  /* 0x0000000400387944 */ /* 0x000fea0003c00000 */
.L_x_5:
[----:B------:R-:W0:Y:S01]  /*0590*/  LDCU UR6, c[0x0][0x38c] ;  /* 0x00007180ff0677ac */ /* 0x000e220008000800 */
[----:B------:R-:W-:Y:S01]  /*05a0*/  BSSY.RECONVERGENT B0, `(.L_x_6) ;  /* 0x0000012000007945 */ /* 0x000fe20003800200 */
[----:B------:R-:W-:Y:S01]  /*05b0*/  PRMT R0, RZ, 0x7610, R0 ;  /* 0x00007610ff007816 */ /* 0x000fe20000000000 */
[----:B------:R-:W-:Y:S02]  /*05c0*/  IMAD.MOV.U32 R8, RZ, RZ, RZ ;  /* 0x000000ffff087224 */ /* 0x000fe400078e00ff */
[----:B0-----:R-:W-:Y:S01]  /*05d0*/  FFMA R11, R3, R6, UR6 ;  /* 0x00000006030b7e23 */ /* 0x001fe20008000006 */
[----:B------:R-:W-:Y:S02]  /*05e0*/  CS2R R6, SRZ ;  /* 0x0000000000067805 */ /* 0x000fe4000001ff00 */
[----:B------:R-:W-:-:S07]  /*05f0*/  MOV R3, RZ ;  /* 0x000000ff00037202 */ /* 0x000fce0000000f00 */
.L_x_7:
[----:B------:R-:W-:Y:S01]  /*0600*/  FADD R7, R6, -R7 ;  /* 0x8000000706077221 */ /* 0x000fe20000000000 */
[----:B------:R-:W-:Y:S01]  /*0610*/  FADD R6, R8, R8 ;  /* 0x0000000808067221 */ /* 0x000fe20000000000 */
[----:B------:R-:W-:Y:S02]  /*0620*/  IADD3 R0, PT, PT, R0, 0x1, RZ ;  /* 0x0000000100007810 */ /* 0x000fe40007ffe0ff */
[----:B------:R-:W-:Y:S01]  /*0630*/  FADD R8, R4, R7 ;  /* 0x0000000704087221 */ /* 0x000fe20000000000 */
[----:B------:R-:W-:Y:S01]  /*0640*/  FFMA R3, R6, R3, R11 ;  /* 0x0000000306037223 */ /* 0x000fe2000000000b */
[----:B------:R-:W-:Y:S02]  /*0650*/  PRMT R9, R0, 0x9910, RZ ;  /* 0x0000991000097816 */ /* 0x000fe400000000ff */
[----:B------:R-:W-:Y:S01]  /*0660*/  FMUL R6, R8, R8 ;  /* 0x0000000808067220 */ /* 0x000fe20000400000 */
[----:B------:R-:W-:Y:S01]  /*0670*/  FMUL R7, R3, R3 ;  /* 0x0000000303077220 */ /* 0x000fe20000400000 */
[----:B------:R-:W-:-:S03]  /*0680*/  ISETP.NE.AND P0, PT, R9, -0x1, PT ;  /* 0xffffffff0900780c */ /* 0x000fc60003f05270 */
[----:B------:R-:W-:-:S05]  /*0690*/  FADD R10, R6, R7 ;  /* 0x00000007060a7221 */ /* 0x000fca0000000000 */
[----:B------:R-:W-:-:S13]  /*06a0*/  FSETP.LT.AND P1, PT, R10, 4, PT ;  /* 0x408000000a00780b */ /* 0x000fda0003f21000 */
[----:B------:R-:W-:Y:S05]  /*06b0*/  @P0 BRA P1, `(.L_x_7) ;  /* 0xfffffffc00d00947 */ /* 0x000fea000083ffff */
[----:B------:R-:W-:Y:S05]  /*06c0*/  BSYNC.RECONVERGENT B0 ;  /* 0x0000000000007941 */ /* 0x000fea0003800200 */
.L_x_6:
[----:B------:R-:W0:Y:S01]  /*06d0*/  I2F.U16 R0, R0 ;  /* 0x0000000000007306 */ /* 0x000e220000101000 */
[----:B------:R-:W-:Y:S01]  /*06e0*/  HFMA2 R7, -RZ, RZ, 1.5048828125, 33.21875 ;  /* 0x3e055027ff077431 */ /* 0x000fe200000001ff */
[----:B------:R-:W-:Y:S01]  /*06f0*/  BSSY.RECONVERGENT B0, `(.L_x_8) ;  /* 0x0000026000007945 */ /* 0x000fe20003800200 */
[----:B0-----:R-:W-:-:S05]  /*0700*/  FADD R3, R0, 1 ;  /* 0x3f80000000037421 */ /* 0x001fca0000000000 */
[----:B------:R-:W-:-:S04]  /*0710*/  FSETP.GEU.AND P0, PT, R3, 1.175494350822287508e-38, PT ;  /* 0x008000000300780b */ /* 0x000fc80003f0e000 */
[----:B------:R-:W-:-:S09]  /*0720*/  FSEL R0, RZ, -23, P0 ;  /* 0xc1b80000ff007808 */ /* 0x000fd20000000000 */
[----:B------:R-:W-:-:S04]  /*0730*/  @!P0 FMUL R3, R3, 8388608 ;  /* 0x4b00000003038820 */ /* 0x000fc80000400000 */
[C---:B------:R-:W-:Y:S01]  /*0740*/  VIADD R4, R3.reuse, 0xc0d55555 ;  /* 0xc0d5555503047836 */ /* 0x040fe20000000000 */
[C---:B------:R-:W-:Y:S02]  /*0750*/  ISETP.GT.U32.AND P0, PT, R3.reuse, 0x7f7fffff, PT ;  /* 0x7f7fffff0300780c */ /* 0x040fe40003f04070 */
[----:B------:R-:W-:Y:S02]  /*0760*/  FSETP.NEU.AND P2, PT, R3, RZ, PT ;  /* 0x000000ff0300720b */ /* 0x000fe40003f4d000 */
[----:B------:R-:W-:-:S04]  /*0770*/  LOP3.LUT R4, R4, 0xff800000, RZ, 0xc0, !PT ;  /* 0xff80000004047812 */ /* 0x000fc800078ec0ff */
[----:B------:R-:W-:-:S05]  /*0780*/  IADD3 R6, PT, PT, R3, -R4, RZ ;  /* 0x8000000403067210 */ /* 0x000fca0007ffe0ff */
[----:B------:R-:W-:-:S04]  /*0790*/  FADD R6, R6, -1 ;  /* 0xbf80000006067421 */ /* 0x000fc80000000000 */
[----:B------:R-:W-:-:S04]  /*07a0*/  FFMA R7, R6, -R7, 0.14084610342979431152 ;  /* 0x3e1039f606077423 */ /* 0x000fc80000000807 */
[----:B------:R-:W-:-:S04]  /*07b0*/  FFMA R7, R6, R7, -0.12148627638816833496 ;  /* 0xbdf8cdcc06077423 */ /* 0x000fc80000000007 */
[----:B------:R-:W-:-:S04]  /*07c0*/  FFMA R7, R6, R7, 0.13980610668659210205 ;  /* 0x3e0f295506077423 */ /* 0x000fc80000000007 */
[----:B------:R-:W-:-:S04]  /*07d0*/  FFMA R7, R6, R7, -0.16684235632419586182 ;  /* 0xbe2ad8b906077423 */ /* 0x000fc80000000007 */
[----:B------:R-:W-:-:S04]  /*07e0*/  FFMA R7, R6, R7, 0.20012299716472625732 ;  /* 0x3e4ced0b06077423 */ /* 0x000fc80000000007 */
[----:B------:R-:W-:-:S04]  /*07f0*/  FFMA R7, R6, R7, -0.24999669194221496582 ;  /* 0xbe7fff2206077423 */ /* 0x000fc80000000007 */
[----:B------:R-:W-:-:S04]  /*0800*/  FFMA R7, R6, R7, 0.33333182334899902344 ;  /* 0x3eaaaa7806077423 */ /* 0x000fc80000000007 */
[C---:B------:R-:W-:Y:S01]  /*0810*/  FFMA R9, R6.reuse, R7, -0.5 ;  /* 0xbf00000006097423 */ /* 0x040fe20000000007 */
[----:B------:R-:W-:Y:S02]  /*0820*/  I2FP.F32.S32 R7, R4 ;  /* 0x0000000400077245 */ /* 0x000fe40000201400 */
[----:B------:R-:W-:Y:S01]  /*0830*/  MOV R4, 0x41317208 ;  /* 0x4131720800047802 */ /* 0x000fe20000000f00 */
[C---:B------:R-:W-:Y:S02]  /*0840*/  FMUL R9, R6.reuse, R9 ;  /* 0x0000000906097220 */ /* 0x040fe40000400000 */
[----:B------:R-:W-:Y:S01]  /*0850*/  FFMA R0, R7, 1.1920928955078125e-07, R0 ;  /* 0x3400000007007823 */ /* 0x000fe20000000000 */
[----:B------:R-:W-:Y:S02]  /*0860*/  IMAD.MOV.U32 R7, RZ, RZ, 0x3db8aa4c ;  /* 0x3db8aa4cff077424 */ /* 0x000fe400078e00ff */
[----:B------:R-:W-:Y:S01]  /*0870*/  FFMA R9, R6, R9, R6 ;  /* 0x0000000906097223 */ /* 0x000fe20000000006 */
[----:B------:R-:W-:Y:S01]  /*0880*/  MOV R6, 0x7f800000 ;  /* 0x7f80000000067802 */ /* 0x000fe20000000f00 */
[----:B------:R-:W-:-:S02]  /*0890*/  FFMA R4, R7, -R4, 1 ;  /* 0x3f80000007047423 */ /* 0x000fc40000000804 */
[----:B------:R-:W-:Y:S02]  /*08a0*/  FFMA R0, R0, 0.69314718246459960938, R9 ;  /* 0x3f31721800007823 */ /* 0x000fe40000000009 */
[----:B------:R-:W-:Y:S01]  /*08b0*/  @P0 FFMA R0, R3, R6, +INF ;  /* 0x7f80000003000423 */ /* 0x000fe20000000006 */
[----:B------:R-:W-:-:S03]  /*08c0*/  FFMA R7, R4, R7, 0.090168565511703491211 ;  /* 0x3db8aa4c04077423 */ /* 0x000fc60000000007 */
[----:B------:R-:W0:Y:S01]  /*08d0*/  FCHK P0, R0, 11.09033966064453125 ;  /* 0x4131720800007902 */ /* 0x000e220000000000 */
[----:B------:R-:W-:-:S04]  /*08e0*/  FFMA R4, R0, R7, RZ ;  /* 0x0000000700047223 */ /* 0x000fc800000000ff */
[----:B------:R-:W-:-:S04]  /*08f0*/  FFMA R3, R4, -11.09033966064453125, R0 ;  /* 0xc131720804037823 */ /* 0x000fc80000000000 */
[----:B------:R-:W-:Y:S01]  /*0900*/  FFMA R3, R7, R3, R4 ;  /* 0x0000000307037223 */ /* 0x000fe20000000004 */
[----:B0-----:R-:W-:Y:S06]  /*0910*/  @!P0 BRA `(.L_x_9) ;  /* 0x00000000000c8947 */ /* 0x001fec0003800000 */
[----:B------:R-:W-:Y:S01]  /*0920*/  IMAD.MOV.U32 R3, RZ, RZ, 0x41317208 ;  /* 0x41317208ff037424 */ /* 0x000fe200078e00ff */
[----:B------:R-:W-:-:S07]  /*0930*/  MOV R8, 0x950 ;  /* 0x0000095000087802 */ /* 0x000fce0000000f00 */
[----:B------:R-:W-:Y:S05]  /*0940*/  CALL.REL.NOINC `($__internal_0_$__cuda_sm3x_div_rn_noftz_f32_slowpath) ;  /* 0x0000000000487944 */ /* 0x000fea0003c00000 */
.L_x_9:
[----:B------:R-:W-:Y:S05]  /*0950*/  BSYNC.RECONVERGENT B0 ;  /* 0x0000000000007941 */ /* 0x000fea0003800200 */
.L_x_8:
[----:B------:R-:W-:Y:S01]  /*0960*/  FSEL R3, R3, -INF , P2 ;  /* 0xff80000003037808 */ /* 0x000fe20001000000 */
[----:B------:R-:W0:Y:S01]  /*0970*/  LDC.64 R6, c[0x0][0x380] ;  /* 0x0000e000ff067b82 */ /* 0x000e220000000a00 */
[----:B------:R-:W-:-:S03]  /*0980*/  IMAD R2, R2, 0xa00, R5 ;  /* 0x00000a0002027824 */ /* 0x000fc600078e0205 */
[C---:B------:R-:W-:Y:S01]  /*0990*/  FMUL R0, R3.reuse, 65535 ;  /* 0x477fff0003007820 */ /* 0x040fe20000400000 */
[C---:B------:R-:W-:Y:S01]  /*09a0*/  FMUL R4, R3.reuse, 0.80000001192092895508 ;  /* 0x3f4ccccd03047820 */ /* 0x040fe20000400000 */
[----:B------:R-:W-:Y:S02]  /*09b0*/  FMUL R3, R3, 0.5 ;  /* 0x3f00000003037820 */ /* 0x000fe40000400000 */
[----:B------:R-:W1:Y:S01]  /*09c0*/  F2I.U32.TRUNC.NTZ R9, R0 ;  /* 0x0000000000097305 */ /* 0x000e62000020f000 */
[----:B------:R-:W-:Y:S01]  /*09d0*/  FMUL R4, R4, 65535 ;  /* 0x477fff0004047820 */ /* 0x000fe20000400000 */
[----:B------:R-:W-:Y:S01]  /*09e0*/  FMUL R8, R3, 65535 ;  /* 0x477fff0003087820 */ /* 0x000fe20000400000 */
[----:B------:R-:W-:-:S05]  /*09f0*/  IMAD R3, R2, 0x3, RZ ;  /* 0x0000000302037824 */ /* 0x000fca00078e02ff */
[----:B------:R-:W2:Y:S08]  /*0a00*/  F2I.U32.TRUNC.NTZ R11, R4 ;  /* 0x00000004000b7305 */ /* 0x000eb0000020f000 */
[----:B------:R-:W3:Y:S01]  /*0a10*/  F2I.U32.TRUNC.NTZ R5, R8 ;  /* 0x0000000800057305 */ /* 0x000ee2000020f000 */
[----:B0-----:R-:W-:-:S05]  /*0a20*/  IMAD.WIDE R2, R3, 0x2, R6 ;  /* 0x0000000203027825 */ /* 0x001fca00078e0206 */
[----:B-1----:R-:W-:Y:S04]  /*0a30*/  STG.E.U16 desc[UR4][R2.64], R9 ;  /* 0x0000000902007986 */ /* 0x002fe8000c101504 */
[----:B--2---:R-:W-:Y:S04]  /*0a40*/  STG.E.U16 desc[UR4][R2.64+0x2], R11 ;  /* 0x0000020b02007986 */ /* 0x004fe8000c101504 */
[----:B---3--:R-:W-:Y:S01]  /*0a50*/  STG.E.U16 desc[UR4][R2.64+0x4], R5 ;  /* 0x0000040502007986 */ /* 0x008fe2000c101504 */
[----:B------:R-:W-:Y:S05]  /*0a60*/  EXIT ;  /* 0x000000000000794d */ /* 0x000fea0003800000 */
        .weak           $__internal_0_$__cuda_sm3x_div_rn_noftz_f32_slowpath
        .type           $__internal_0_$__cuda_sm3x_div_rn_noftz_f32_slowpath,@function
        .size           $__internal_0_$__cuda_sm3x_div_rn_noftz_f32_slowpath,(.L_x_22 - $__internal_0_$__cuda_sm3x_div_rn_noftz_f32_slowpath)
$__internal_0_$__cuda_sm3x_div_rn_noftz_f32_slowpath:
[----:B------:R-:W-:Y:S01]  /*0a70*/  SHF.R.U32.HI R9, RZ, 0x17, R3 ;  /* 0x00000017ff097819 */ /* 0x000fe20000011603 */
[----:B------:R-:W-:Y:S01]  /*0a80*/  BSSY.RECONVERGENT B1, `(.L_x_10) ;  /* 0x0000062000017945 */ /* 0x000fe20003800200 */
[----:B------:R-:W-:Y:S02]  /*0a90*/  SHF.R.U32.HI R7, RZ, 0x17, R0 ;  /* 0x00000017ff077819 */ /* 0x000fe40000011600 */
[----:B------:R-:W-:Y:S02]  /*0aa0*/  LOP3.LUT R14, R9, 0xff, RZ, 0xc0, !PT ;  /* 0x000000ff090e7812 */ /* 0x000fe400078ec0ff */
[----:B------:R-:W-:Y:S02]  /*0ab0*/  LOP3.LUT R12, R7, 0xff, RZ, 0xc0, !PT ;  /* 0x000000ff070c7812 */ /* 0x000fe400078ec0ff */
[----:B------:R-:W-:Y:S02]  /*0ac0*/  IADD3 R10, PT, PT, R14, -0x1, RZ ;  /* 0xffffffff0e0a7810 */ /* 0x000fe40007ffe0ff */
[----:B------:R-:W-:-:S02]  /*0ad0*/  IADD3 R9, PT, PT, R12, -0x1, RZ ;  /* 0xffffffff0c097810 */ /* 0x000fc40007ffe0ff */
[----:B------:R-:W-:-:S04]  /*0ae0*/  ISETP.GT.U32.AND P0, PT, R10, 0xfd, PT ;  /* 0x000000fd0a00780c */ /* 0x000fc80003f04070 */
[----:B------:R-:W-:-:S13]  /*0af0*/  ISETP.GT.U32.OR P0, PT, R9, 0xfd, P0 ;  /* 0x000000fd0900780c */ /* 0x000fda0000704470 */
[----:B------:R-:W-:Y:S01]  /*0b00*/  @!P0 IMAD.MOV.U32 R7, RZ, RZ, RZ ;  /* 0x000000ffff078224 */ /* 0x000fe200078e00ff */
[----:B------:R-:W-:Y:S06]  /*0b10*/  @!P0 BRA `(.L_x_11) ;  /* 0x00000000005c8947 */ /* 0x000fec0003800000 */
[----:B------:R-:W-:Y:S02]  /*0b20*/  FSETP.GTU.FTZ.AND P0, PT, |R0|, +INF , PT ;  /* 0x7f8000000000780b */ /* 0x000fe40003f1c200 */
[----:B------:R-:W-:-:S04]  /*0b30*/  FSETP.GTU.FTZ.AND P1, PT, |R3|, +INF , PT ;  /* 0x7f8000000300780b */ /* 0x000fc80003f3c200 */
[----:B------:R-:W-:-:S13]  /*0b40*/  PLOP3.LUT P0, PT, P0, P1, PT, 0xf8, 0x8f ;  /* 0x00000000008f781c */ /* 0x000fda0000703f70 */
[----:B------:R-:W-:Y:S05]  /*0b50*/  @P0 BRA `(.L_x_12) ;  /* 0x00000004004c0947 */ /* 0x000fea0003800000 */
[----:B------:R-:W-:-:S13]  /*0b60*/  LOP3.LUT P0, RZ, R3, 0x7fffffff, R0, 0xc8, !PT ;  /* 0x7fffffff03ff7812 */ /* 0x000fda000780c800 */
[----:B------:R-:W-:Y:S05]  /*0b70*/  @!P0 BRA `(.L_x_13) ;  /* 0x00000004003c8947 */ /* 0x000fea0003800000 */
[C---:B------:R-:W-:Y:S02]  /*0b80*/  FSETP.NEU.FTZ.AND P3, PT, |R0|.reuse, +INF , PT ;  /* 0x7f8000000000780b */ /* 0x040fe40003f7d200 */
[----:B------:R-:W-:Y:S02]  /*0b90*/  FSETP.NEU.FTZ.AND P1, PT, |R3|, +INF , PT ;  /* 0x7f8000000300780b */ /* 0x000fe40003f3d200 */
[----:B------:R-:W-:-:S11]  /*0ba0*/  FSETP.NEU.FTZ.AND P0, PT, |R0|, +INF , PT ;  /* 0x7f8000000000780b */ /* 0x000fd60003f1d200 */
[----:B------:R-:W-:Y:S05]  /*0bb0*/  @!P1 BRA !P3, `(.L_x_13) ;  /* 0x00000004002c9947 */ /* 0x000fea0005800000 */
[----:B------:R-:W-:-:S04]  /*0bc0*/  LOP3.LUT P3, RZ, R0, 0x7fffffff, RZ, 0xc0, !PT ;  /* 0x7fffffff00ff7812 */ /* 0x000fc8000786c0ff */
[----:B------:R-:W-:-:S13]  /*0bd0*/  PLOP3.LUT P1, PT, P1, P3, PT, 0x2f, 0xf2 ;  /* 0x0000000000f2781c */ /* 0x000fda0000f26577 */
[----:B------:R-:W-:Y:S05]  /*0be0*/  @P1 BRA `(.L_x_14) ;  /* 0x0000000400181947 */ /* 0x000fea0003800000 */
[----:B------:R-:W-:-:S04]  /*0bf0*/  LOP3.LUT P1, RZ, R3, 0x7fffffff, RZ, 0xc0, !PT ;  /* 0x7fffffff03ff7812 */ /* 0x000fc8000782c0ff */
[----:B------:R-:W-:-:S13]  /*0c00*/  PLOP3.LUT P0, PT, P0, P1, PT, 0x2f, 0xf2 ;  /* 0x0000000000f2781c */ /* 0x000fda0000702577 */
[----:B------:R-:W-:Y:S05]  /*0c10*/  @P0 BRA `(.L_x_15) ;  /* 0x0000000400000947 */ /* 0x000fea0003800000 */
[----:B------:R-:W-:Y:S02]  /*0c20*/  ISETP.GE.AND P0, PT, R9, RZ, PT ;  /* 0x000000ff0900720c */ /* 0x000fe40003f06270 */
[----:B------:R-:W-:-:S11]  /*0c30*/  ISETP.GE.AND P1, PT, R10, RZ, PT ;  /* 0x000000ff0a00720c */ /* 0x000fd60003f26270 */
[----:B------:R-:W-:Y:S01]  /*0c40*/  @P0 MOV R7, RZ ;  /* 0x000000ff00070202 */ /* 0x000fe20000000f00 */
[----:B------:R-:W-:Y:S01]  /*0c50*/  @!P0 FFMA R0, R0, 1.84467440737095516160e+19, RZ ;  /* 0x5f80000000008823 */ /* 0x000fe200000000ff */
[----:B------:R-:W-:Y:S01]  /*0c60*/  @!P0 MOV R7, 0xffffffc0 ;  /* 0xffffffc000078802 */ /* 0x000fe20000000f00 */
[----:B------:R-:W-:-:S04]  /*0c70*/  @!P1 FFMA R3, R3, 1.84467440737095516160e+19, RZ ;  /* 0x5f80000003039823 */ /* 0x000fc800000000ff */
[----:B------:R-:W-:-:S07]  /*0c80*/  @!P1 VIADD R7, R7, 0x40 ;  /* 0x0000004007079836 */ /* 0x000fce0000000000 */
.L_x_11:
[----:B------:R-:W-:Y:S01]  /*0c90*/  LEA R10, R14, 0xc0800000, 0x17 ;  /* 0xc08000000e0a7811 */ /* 0x000fe200078eb8ff */
[----:B------:R-:W-:Y:S03]  /*0ca0*/  BSSY.RECONVERGENT B2, `(.L_x_16) ;  /* 0x0000036000027945 */ /* 0x000fe60003800200 */
[----:B------:R-:W-:Y:S02]  /*0cb0*/  IADD3 R10, PT, PT, -R10, R3, RZ ;  /* 0x000000030a0a7210 */ /* 0x000fe40007ffe1ff */
[----:B------:R-:W-:Y:S02]  /*0cc0*/  IADD3 R3, PT, PT, R12, -0x7f, RZ ;  /* 0xffffff810c037810 */ /* 0x000fe40007ffe0ff */
[----:B------:R0:W1:Y:S01]  /*0cd0*/  MUFU.RCP R9, R10 ;  /* 0x0000000a00097308 */ /* 0x0000620000001000 */
[----:B------:R-:W-:Y:S02]  /*0ce0*/  FADD.FTZ R11, -R10, -RZ ;  /* 0x800000ff0a0b7221 */ /* 0x000fe40000010100 */
[C---:B------:R-:W-:Y:S01]  /*0cf0*/  IMAD R0, R3.reuse, -0x800000, R0 ;  /* 0xff80000003007824 */ /* 0x040fe200078e0200 */
[----:B0-----:R-:W-:-:S05]  /*0d00*/  IADD3 R10, PT, PT, R3, 0x7f, -R14 ;  /* 0x0000007f030a7810 */ /* 0x001fca0007ffe80e */
[----:B------:R-:W-:Y:S02]  /*0d10*/  IMAD.IADD R10, R10, 0x1, R7 ;  /* 0x000000010a0a7824 */ /* 0x000fe400078e0207 */
[----:B-1----:R-:W-:-:S04]  /*0d20*/  FFMA R12, R9, R11, 1 ;  /* 0x3f800000090c7423 */ /* 0x002fc8000000000b */
[----:B------:R-:W-:-:S04]  /*0d30*/  FFMA R16, R9, R12, R9 ;  /* 0x0000000c09107223 */ /* 0x000fc80000000009 */
[----:B------:R-:W-:-:S04]  /*0d40*/  FFMA R9, R0, R16, RZ ;  /* 0x0000001000097223 */ /* 0x000fc800000000ff */
[----:B------:R-:W-:-:S04]  /*0d50*/  FFMA R12, R11, R9, R0 ;  /* 0x000000090b0c7223 */ /* 0x000fc80000000000 */
[----:B------:R-:W-:-:S04]  /*0d60*/  FFMA R9, R16, R12, R9 ;  /* 0x0000000c10097223 */ /* 0x000fc80000000009 */
[----:B------:R-:W-:-:S04]  /*0d70*/  FFMA R12, R11, R9, R0 ;  /* 0x000000090b0c7223 */ /* 0x000fc80000000000 */
[----:B------:R-:W-:-:S05]  /*0d80*/  FFMA R0, R16, R12, R9 ;  /* 0x0000000c10007223 */ /* 0x000fca0000000009 */
[----:B------:R-:W-:-:S04]  /*0d90*/  SHF.R.U32.HI R3, RZ, 0x17, R0 ;  /* 0x00000017ff037819 */ /* 0x000fc80000011600 */
[----:B------:R-:W-:-:S04]  /*0da0*/  LOP3.LUT R3, R3, 0xff, RZ, 0xc0, !PT ;  /* 0x000000ff03037812 */ /* 0x000fc800078ec0ff */
[----:B------:R-:W-:-:S04]  /*0db0*/  IADD3 R11, PT, PT, R3, R10, RZ ;  /* 0x0000000a030b7210 */ /* 0x000fc80007ffe0ff */
[----:B------:R-:W-:-:S04]  /*0dc0*/  IADD3 R3, PT, PT, R11, -0x1, RZ ;  /* 0xffffffff0b037810 */ /* 0x000fc80007ffe0ff */
[----:B------:R-:W-:-:S13]  /*0dd0*/  ISETP.GE.U32.AND P0, PT, R3, 0xfe, PT ;  /* 0x000000fe0300780c */ /* 0x000fda0003f06070 */
[----:B------:R-:W-:Y:S05]  /*0de0*/  @!P0 BRA `(.L_x_17) ;  /* 0x0000000000808947 */ /* 0x000fea0003800000 */
[----:B------:R-:W-:-:S13]  /*0df0*/  ISETP.GT.AND P0, PT, R11, 0xfe, PT ;  /* 0x000000fe0b00780c */ /* 0x000fda0003f04270 */
[----:B------:R-:W-:Y:S05]  /*0e00*/  @P0 BRA `(.L_x_18) ;  /* 0x00000000006c0947 */ /* 0x000fea0003800000 */
[----:B------:R-:W-:-:S13]  /*0e10*/  ISETP.GE.AND P0, PT, R11, 0x1, PT ;  /* 0x000000010b00780c */ /* 0x000fda0003f06270 */
[----:B------:R-:W-:Y:S05]  /*0e20*/  @P0 BRA `(.L_x_19) ;  /* 0x0000000000740947 */ /* 0x000fea0003800000 */
[----:B------:R-:W-:Y:S02]  /*0e30*/  ISETP.GE.AND P0, PT, R11, -0x18, PT ;  /* 0xffffffe80b00780c */ /* 0x000fe40003f06270 */
[----:B------:R-:W-:-:S11]  /*0e40*/  LOP3.LUT R0, R0, 0x80000000, RZ, 0xc0, !PT ;  /* 0x8000000000007812 */ /* 0x000fd600078ec0ff */
[----:B------:R-:W-:Y:S05]  /*0e50*/  @!P0 BRA `(.L_x_19) ;  /* 0x0000000000688947 */ /* 0x000fea0003800000 */
[CCC-:B------:R-:W-:Y:S01]  /*0e60*/  FFMA.RZ R3, R16.reuse, R12.reuse, R9.reuse ;  /* 0x0000000c10037223 */ /* 0x1c0fe2000000c009 */
[CCC-:B------:R-:W-:Y:S01]  /*0e70*/  FFMA.RM R10, R16.reuse, R12.reuse, R9.reuse ;  /* 0x0000000c100a7223 */ /* 0x1c0fe20000004009 */
[C---:B------:R-:W-:Y:S02]  /*0e80*/  ISETP.NE.AND P3, PT, R11.reuse, RZ, PT ;  /* 0x000000ff0b00720c */ /* 0x040fe40003f65270 */
[----:B------:R-:W-:Y:S02]  /*0e90*/  ISETP.NE.AND P1, PT, R11, RZ, PT ;  /* 0x000000ff0b00720c */ /* 0x000fe40003f25270 */
[----:B------:R-:W-:Y:S01]  /*0ea0*/  LOP3.LUT R7, R3, 0x7fffff, RZ, 0xc0, !PT ;  /* 0x007fffff03077812 */ /* 0x000fe200078ec0ff */
[----:B------:R-:W-:Y:S01]  /*0eb0*/  FFMA.RP R3, R16, R12, R9 ;  /* 0x0000000c10037223 */ /* 0x000fe20000008009 */
[C---:B------:R-:W-:Y:S01]  /*0ec0*/  VIADD R12, R11.reuse, 0x20 ;  /* 0x000000200b0c7836 */ /* 0x040fe20000000000 */
[----:B------:R-:W-:Y:S02]  /*0ed0*/  IADD3 R9, PT, PT, -R11, RZ, RZ ;  /* 0x000000ff0b097210 */ /* 0x000fe40007ffe1ff */
[----:B------:R-:W-:-:S02]  /*0ee0*/  LOP3.LUT R7, R7, 0x800000, RZ, 0xfc, !PT ;  /* 0x0080000007077812 */ /* 0x000fc400078efcff */
[----:B------:R-:W-:Y:S02]  /*0ef0*/  FSETP.NEU.FTZ.AND P0, PT, R3, R10, PT ;  /* 0x0000000a0300720b */ /* 0x000fe40003f1d000 */
[----:B------:R-:W-:Y:S02]  /*0f00*/  SHF.L.U32 R12, R7, R12, RZ ;  /* 0x0000000c070c7219 */ /* 0x000fe400000006ff */
[----:B------:R-:W-:Y:S02]  /*0f10*/  SEL R10, R9, RZ, P3 ;  /* 0x000000ff090a7207 */ /* 0x000fe40001800000 */
[----:B------:R-:W-:Y:S02]  /*0f20*/  ISETP.NE.AND P1, PT, R12, RZ, P1 ;  /* 0x000000ff0c00720c */ /* 0x000fe40000f25270 */
[----:B------:R-:W-:Y:S02]  /*0f30*/  SHF.R.U32.HI R10, RZ, R10, R7 ;  /* 0x0000000aff0a7219 */ /* 0x000fe40000011607 */
[----:B------:R-:W-:-:S02]  /*0f40*/  PLOP3.LUT P0, PT, P0, P1, PT, 0xf8, 0x8f ;  /* 0x00000000008f781c */ /* 0x000fc40000703f70 */
[----:B------:R-:W-:Y:S02]  /*0f50*/  SHF.R.U32.HI R12, RZ, 0x1, R10 ;  /* 0x00000001ff0c7819 */ /* 0x000fe4000001160a */
[----:B------:R-:W-:-:S04]  /*0f60*/  SEL R3, RZ, 0x1, !P0 ;  /* 0x00000001ff037807 */ /* 0x000fc80004000000 */
[----:B------:R-:W-:-:S04]  /*0f70*/  LOP3.LUT R3, R3, 0x1, R12, 0xf8, !PT ;  /* 0x0000000103037812 */ /* 0x000fc800078ef80c */
[----:B------:R-:W-:-:S04]  /*0f80*/  LOP3.LUT R3, R3, R10, RZ, 0xc0, !PT ;  /* 0x0000000a03037212 */ /* 0x000fc800078ec0ff */
[----:B------:R-:W-:-:S04]  /*0f90*/  IADD3 R3, PT, PT, R12, R3, RZ ;  /* 0x000000030c037210 */ /* 0x000fc80007ffe0ff */
[----:B------:R-:W-:Y:S01]  /*0fa0*/  LOP3.LUT R0, R3, R0, RZ, 0xfc, !PT ;  /* 0x0000000003007212 */ /* 0x000fe200078efcff */
[----:B------:R-:W-:Y:S06]  /*0fb0*/  BRA `(.L_x_19) ;  /* 0x0000000000107947 */ /* 0x000fec0003800000 */
.L_x_18:
[----:B------:R-:W-:-:S04]  /*0fc0*/  LOP3.LUT R0, R0, 0x80000000, RZ, 0xc0, !PT ;  /* 0x8000000000007812 */ /* 0x000fc800078ec0ff */
[----:B------:R-:W-:Y:S01]  /*0fd0*/  LOP3.LUT R0, R0, 0x7f800000, RZ, 0xfc, !PT ;  /* 0x7f80000000007812 */ /* 0x000fe200078efcff */
[----:B------:R-:W-:Y:S06]  /*0fe0*/  BRA `(.L_x_19) ;  /* 0x0000000000047947 */ /* 0x000fec0003800000 */
.L_x_17:
[----:B------:R-:W-:-:S07]  /*0ff0*/  IMAD R0, R10, 0x800000, R0 ;  /* 0x008000000a007824 */ /* 0x000fce00078e0200 */
.L_x_19:
[----:B------:R-:W-:Y:S05]  /*1000*/  BSYNC.RECONVERGENT B2 ;  /* 0x0000000000027941 */ /* 0x000fea0003800200 */
.L_x_16:
[----:B------:R-:W-:Y:S05]  /*1010*/  BRA `(.L_x_20) ;  /* 0x0000000000207947 */ /* 0x000fea0003800000 */
.L_x_15:
[----:B------:R-:W-:-:S04]  /*1020*/  LOP3.LUT R0, R3, 0x80000000, R0, 0x48, !PT ;  /* 0x8000000003007812 */ /* 0x000fc800078e4800 */
[----:B------:R-:W-:Y:S01]  /*1030*/  LOP3.LUT R0, R0, 0x7f800000, RZ, 0xfc, !PT ;  /* 0x7f80000000007812 */ /* 0x000fe200078efcff */
[----:B------:R-:W-:Y:S06]  /*1040*/  BRA `(.L_x_20) ;  /* 0x0000000000147947 */ /* 0x000fec0003800000 */
.L_x_14:
[----:B------:R-:W-:Y:S01]  /*1050*/  LOP3.LUT R0, R3, 0x80000000, R0, 0x48, !PT ;  /* 0x8000000003007812 */ /* 0x000fe200078e4800 */
[----:B------:R-:W-:Y:S06]  /*1060*/  BRA `(.L_x_20) ;  /* 0x00000000000c7947 */ /* 0x000fec0003800000 */
.L_x_13:
[----:B------:R-:W0:Y:S01]  /*1070*/  MUFU.RSQ R0, -QNAN ;  /* 0xffc0000000007908 */ /* 0x000e220000001400 */
[----:B------:R-:W-:Y:S05]  /*1080*/  BRA `(.L_x_20) ;  /* 0x0000000000047947 */ /* 0x000fea0003800000 */
.L_x_12:
[----:B------:R-:W-:-:S07]  /*1090*/  FADD.FTZ R0, R0, R3 ;  /* 0x0000000300007221 */ /* 0x000fce0000010000 */
.L_x_20:
[----:B------:R-:W-:Y:S05]  /*10a0*/  BSYNC.RECONVERGENT B1 ;  /* 0x0000000000017941 */ /* 0x000fea0003800200 */
.L_x_10:
[----:B------:R-:W-:Y:S01]  /*10b0*/  HFMA2 R9, -RZ, RZ, 0, 0 ;  /* 0x00000000ff097431 */ /* 0x000fe200000001ff */
[----:B0-----:R-:W-:-:S03]  /*10c0*/  MOV R3, R0 ;  /* 0x0000000000037202 */ /* 0x001fc60000000f00 */
[----:B------:R-:W-:Y:S05]  /*10d0*/  RET.REL.NODEC R8 `(compute_mandelbrot) ;  /* 0xffffffec08c87950 */ /* 0x000fea0003c3ffff */
.L_x_21:
[----:B------:R-:W-:-:S00]  /*10e0*/  BRA `(.L_x_21) ;  /* 0xfffffffc00fc7947 */ /* 0x000fc0000383ffff */
[----:B------:R-:W-:-:S00]  /*10f0*/  NOP ;  /* 0x0000000000007918 */ /* 0x000fc00000000000 */
        /* <DEDUP_REMOVED lines=8> */
.L_x_22:


//--------------------- .nv.global.init           --------------------------
	.section	.nv.global.init,"aw",@progbits
	.align	4
.nv.global.init:
	.type		offset_x,@object
	.size		offset_x,(zoom - offset_x)
offset_x:
        /*0000*/ 	.byte	0x00, 0x00, 0x00, 0xbf
	.type		zoom,@object
	.size		zoom,(.L_2 - zoom)
zoom:
        /*0004*/ 	.byte	0x00, 0x00, 0x80, 0x3f
.L_2:


//--------------------- .nv.shared.reserved.0     --------------------------
	.section	.nv.shared.reserved.0,"aw",@nobits
	.weak		__nv_reservedSMEM_offset_0_alias
	.size		__nv_reservedSMEM_offset_0_alias, 0, 64
	.other		__nv_reservedSMEM_offset_0_alias,@"STO_CUDA_RESERVED_SHARED STV_DEFAULT"
__nv_reservedSMEM_offset_0_alias:
	.zero		0
	.zero		64


//--------------------- .nv.global                --------------------------
	.section	.nv.global,"aw",@nobits
	.align	4
.nv.global:
	.type		offset_y,@object
	.size		offset_y,(.L_1 - offset_y)
offset_y:
	.zero		4
.L_1:


//--------------------- .nv.constant0.compute_mandelbrot --------------------------
	.section	.nv.constant0.compute_mandelbrot,"a",@progbits
	.sectionflags	@""
	.align	4
.nv.constant0.compute_mandelbrot:
	.zero		916


//--------------------- SYMBOLS --------------------------

	.type		.nv.reservedSmem.offset0,@object
	.size		.nv.reservedSmem.offset0,0x4
